	.headerflags	@"EF_CUDA_TEXMODE_UNIFIED EF_CUDA_64BIT_ADDRESS EF_CUDA_ACCELERATORS EF_CUDA_SM90 EF_CUDA_VIRTUAL_SM(EF_CUDA_SM90)"
	.elftype	@"ET_EXEC"


//--------------------- .nv.info                  --------------------------
	.section	.nv.info,"",@"SHT_CUDA_INFO"
	.align	4


	//----- nvinfo : EIATTR_REGCOUNT
	.align		4
        /*0000*/ 	.byte	0x04, 0x2f
        /*0002*/ 	.short	(.L_3 - .L_2)
	.align		4
.L_2:
        /*0004*/ 	.word	index@(triton_poi_fused__native_batch_norm_legit_no_training_relu_58)
        /*0008*/ 	.word	0x00000020


	//----- nvinfo : EIATTR_MIN_STACK_SIZE
	.align		4
.L_3:
        /*000c*/ 	.byte	0x04, 0x12
        /*000e*/ 	.short	(.L_5 - .L_4)
	.align		4
.L_4:
        /*0010*/ 	.word	index@(triton_poi_fused__native_batch_norm_legit_no_training_relu_58)
        /*0014*/ 	.word	0x00000000


	//----- nvinfo : EIATTR_FRAME_SIZE
	.align		4
.L_5:
        /*0018*/ 	.byte	0x04, 0x11
        /*001a*/ 	.short	(.L_7 - .L_6)
	.align		4
.L_6:
        /*001c*/ 	.word	index@(triton_poi_fused__native_batch_norm_legit_no_training_relu_58)
        /*0020*/ 	.word	0x00000000


	//----- nvinfo : EIATTR_MIN_STACK_SIZE
	.align		4
.L_7:
        /*0024*/ 	.byte	0x04, 0x12
        /*0026*/ 	.short	(.L_9 - .L_8)
	.align		4
.L_8:
        /*0028*/ 	.word	index@(triton_poi_fused__native_batch_norm_legit_no_training_relu_58)
        /*002c*/ 	.word	0x00000000
.L_9:


//--------------------- .nv.info.triton_poi_fused__native_batch_norm_legit_no_training_relu_58 --------------------------
	.section	.nv.info.triton_poi_fused__native_batch_norm_legit_no_training_relu_58,"",@"SHT_CUDA_INFO"
	.sectionflags	@""
	.align	4


	//----- nvinfo : EIATTR_CUDA_API_VERSION
	.align		4
        /*0000*/ 	.byte	0x04, 0x37
        /*0002*/ 	.short	(.L_11 - .L_10)
.L_10:
        /*0004*/ 	.word	0x0000007c


	//----- nvinfo : EIATTR_KPARAM_INFO
	.align		4
.L_11:
        /*0008*/ 	.byte	0x04, 0x17
        /*000a*/ 	.short	(.L_13 - .L_12)
.L_12:
        /*000c*/ 	.word	0x00000000
        /*0010*/ 	.short	0x0006
        /*0012*/ 	.short	0x0030
        /*0014*/ 	.byte	0x00, 0xf0, 0x11, 0x00


	//----- nvinfo : EIATTR_KPARAM_INFO
	.align		4
.L_13:
        /*0018*/ 	.byte	0x04, 0x17
        /*001a*/ 	.short	(.L_15 - .L_14)
.L_14:
        /*001c*/ 	.word	0x00000000
        /*0020*/ 	.short	0x0005
        /*0022*/ 	.short	0x0028
        /*0024*/ 	.byte	0x00, 0xf4, 0x21, 0x00


	//----- nvinfo : EIATTR_KPARAM_INFO
	.align		4
.L_15:
        /*0028*/ 	.byte	0x04, 0x17
        /*002a*/ 	.short	(.L_17 - .L_16)
.L_16:
        /*002c*/ 	.word	0x00000000
        /*0030*/ 	.short	0x0004
        /*0032*/ 	.short	0x0020
        /*0034*/ 	.byte	0x00, 0xf4, 0x21, 0x00


	//----- nvinfo : EIATTR_KPARAM_INFO
	.align		4
.L_17:
        /*0038*/ 	.byte	0x04, 0x17
        /*003a*/ 	.short	(.L_19 - .L_18)
.L_18:
        /*003c*/ 	.word	0x00000000
        /*0040*/ 	.short	0x0003
        /*0042*/ 	.short	0x0018
        /*0044*/ 	.byte	0x00, 0xf4, 0x21, 0x00


	//----- nvinfo : EIATTR_KPARAM_INFO
	.align		4
.L_19:
        /*0048*/ 	.byte	0x04, 0x17
        /*004a*/ 	.short	(.L_21 - .L_20)
.L_20:
        /*004c*/ 	.word	0x00000000
        /*0050*/ 	.short	0x0002
        /*0052*/ 	.short	0x0010
        /*0054*/ 	.byte	0x00, 0xf4, 0x21, 0x00


	//----- nvinfo : EIATTR_KPARAM_INFO
	.align		4
.L_21:
        /*0058*/ 	.byte	0x04, 0x17
        /*005a*/ 	.short	(.L_23 - .L_22)
.L_22:
        /*005c*/ 	.word	0x00000000
        /*0060*/ 	.short	0x0001
        /*0062*/ 	.short	0x0008
        /*0064*/ 	.byte	0x00, 0xf4, 0x21, 0x00


	//----- nvinfo : EIATTR_KPARAM_INFO
	.align		4
.L_23:
        /*0068*/ 	.byte	0x04, 0x17
        /*006a*/ 	.short	(.L_25 - .L_24)
.L_24:
        /*006c*/ 	.word	0x00000000
        /*0070*/ 	.short	0x0000
        /*0072*/ 	.short	0x0000
        /*0074*/ 	.byte	0x00, 0xf4, 0x21, 0x00


	//----- nvinfo : EIATTR_SPARSE_MMA_MASK
	.align		4
.L_25:
        /*0078*/ 	.byte	0x03, 0x50
        /*007a*/ 	.short	0x0000


	//----- nvinfo : EIATTR_MAXREG_COUNT
	.align		4
        /*007c*/ 	.byte	0x03, 0x1b
        /*007e*/ 	.short	0x00ff


	//----- nvinfo : EIATTR_EXIT_INSTR_OFFSETS
	.align		4
        /*0080*/ 	.byte	0x04, 0x1c
        /*0082*/ 	.short	(.L_27 - .L_26)


	//   ....[0]....
.L_26:
        /*0084*/ 	.word	0x000006c0


	//----- nvinfo : EIATTR_REQNTID
	.align		4
.L_27:
        /*0088*/ 	.byte	0x04, 0x10
        /*008a*/ 	.short	(.L_29 - .L_28)
.L_28:
        /*008c*/ 	.word	0x00000080
        /*0090*/ 	.word	0x00000001
        /*0094*/ 	.word	0x00000001


	//----- nvinfo : EIATTR_CBANK_PARAM_SIZE
	.align		4
.L_29:
        /*0098*/ 	.byte	0x03, 0x19
        /*009a*/ 	.short	0x0034


	//----- nvinfo : EIATTR_PARAM_CBANK
	.align		4
        /*009c*/ 	.byte	0x04, 0x0a
        /*009e*/ 	.short	(.L_31 - .L_30)
	.align		4
.L_30:
        /*00a0*/ 	.word	index@(.nv.constant0.triton_poi_fused__native_batch_norm_legit_no_training_relu_58)
        /*00a4*/ 	.short	0x0210
        /*00a6*/ 	.short	0x0034


	//----- nvinfo : EIATTR_SW_WAR
	.align		4
.L_31:
        /*00a8*/ 	.byte	0x04, 0x36
        /*00aa*/ 	.short	(.L_33 - .L_32)
.L_32:
        /*00ac*/ 	.word	0x00000008
.L_33:


//--------------------- .nv.callgraph             --------------------------
	.section	.nv.callgraph,"",@"SHT_CUDA_CALLGRAPH"
	.align	4
	.sectionentsize	8
	.align		4
        /*0000*/ 	.word	0x00000000
	.align		4
        /*0004*/ 	.word	0xffffffff
	.align		4
        /*0008*/ 	.word	0x00000000
	.align		4
        /*000c*/ 	.word	0xfffffffe
	.align		4
        /*0010*/ 	.word	0x00000000
	.align		4
        /*0014*/ 	.word	0xfffffffd
	.align		4
        /*0018*/ 	.word	0x00000000
	.align		4
        /*001c*/ 	.word	0xfffffffc


//--------------------- .nv.constant4             --------------------------
	.section	.nv.constant4,"a",@progbits
	.align	8
	.align		8
.nv.constant4:
        /*0000*/ 	.dword	_$_str
	.align		8
        /*0008*/ 	.dword	_$_str_$_2


//--------------------- .text.triton_poi_fused__native_batch_norm_legit_no_training_relu_58 --------------------------
	.section	.text.triton_poi_fused__native_batch_norm_legit_no_training_relu_58,"ax",@progbits
	.align	128
        .global         triton_poi_fused__native_batch_norm_legit_no_training_relu_58
        .type           triton_poi_fused__native_batch_norm_legit_no_training_relu_58,@function
        .size           triton_poi_fused__native_batch_norm_legit_no_training_relu_58,(.L_x_1 - triton_poi_fused__native_batch_norm_legit_no_training_relu_58)
        .other          triton_poi_fused__native_batch_norm_legit_no_training_relu_58,@"STO_CUDA_ENTRY STV_DEFAULT"
triton_poi_fused__native_batch_norm_legit_no_training_relu_58:
.text.triton_poi_fused__native_batch_norm_legit_no_training_relu_58:
[----:B------:R-:W-:Y:S01]  /*0000*/  LDC R1, c[0x0][0x28] ;  /* 0x00000a00ff017b82 */ /* 0x000fe20000000800 */
[----:B------:R-:W1:Y:S01]  /*0010*/  S2R R0, SR_TID.X ;  /* 0x0000000000007919 */ /* 0x000e620000002100 */
[----:B------:R-:W-:-:S06]  /*0020*/  ULDC.64 UR4, c[0x0][0x208] ;  /* 0x0000820000047ab9 */ /* 0x000fcc0000000a00 */
[----:B------:R-:W2:Y:S01]  /*0030*/  LDC.64 R16, c[0x0][0x218] ;  /* 0x00008600ff107b82 */ /* 0x000ea20000000a00 */
[----:B------:R-:W3:Y:S07]  /*0040*/  S2R R3, SR_CTAID.X ;  /* 0x0000000000037919 */ /* 0x000eee0000002500 */
[----:B------:R-:W4:Y:S08]  /*0050*/  LDC.64 R14, c[0x0][0x210] ;  /* 0x00008400ff0e7b82 */ /* 0x000f300000000a00 */
[----:B------:R-:W5:Y:S01]  /*0060*/  LDC.64 R12, c[0x0][0x230] ;  /* 0x00008c00ff0c7b82 */ /* 0x000f620000000a00 */
[----:B-1----:R-:W-:-:S02]  /*0070*/  SHF.L.U32 R0, R0, 0x2, RZ ;  /* 0x0000000200007819 */ /* 0x002fc400000006ff */
[----:B---3--:R-:W-:Y:S02]  /*0080*/  SHF.R.S32.HI R5, RZ, 0x15, R3 ;  /* 0x00000015ff057819 */ /* 0x008fe40000011403 */
[----:B------:R-:W-:Y:S02]  /*0090*/  LOP3.LUT R0, R0, 0x1fc, RZ, 0xc0, !PT ;  /* 0x000001fc00007812 */ /* 0x000fe400078ec0ff */
[----:B------:R-:W-:Y:S02]  /*00a0*/  SGXT R5, R5, 0x1 ;  /* 0x000000010505781a */ /* 0x000fe40000000200 */
[----:B------:R-:W-:Y:S02]  /*00b0*/  LEA R18, R3, R0, 0xa ;  /* 0x0000000003127211 */ /* 0x000fe400078e50ff */
[----:B------:R-:W1:Y:S02]  /*00c0*/  LDC.64 R2, c[0x0][0x220] ;  /* 0x00008800ff027b82 */ /* 0x000e640000000a00 */
[----:B------:R-:W-:-:S04]  /*00d0*/  LEA.HI R5, R5, R18, RZ, 0x8 ;  /* 0x0000001205057211 */ /* 0x000fc800078f40ff */
[----:B------:R-:W-:Y:S02]  /*00e0*/  SHF.R.S32.HI R23, RZ, 0x8, R5 ;  /* 0x00000008ff177819 */ /* 0x000fe40000011405 */
[----:B------:R-:W-:Y:S02]  /*00f0*/  IADD3 R5, R5, 0x200, RZ ;  /* 0x0000020005057810 */ /* 0x000fe40007ffe0ff */
[----:B------:R-:W-:Y:S02]  /*0100*/  LEA.HI R0, R23, R23, RZ, 0x8 ;  /* 0x0000001717007211 */ /* 0x000fe400078f40ff */
[----:B------:R-:W-:Y:S02]  /*0110*/  SHF.R.S32.HI R5, RZ, 0x8, R5 ;  /* 0x00000008ff057819 */ /* 0x000fe40000011405 */
[----:B------:R-:W-:Y:S02]  /*0120*/  LOP3.LUT R0, R0, 0xffffff00, RZ, 0xc0, !PT ;  /* 0xffffff0000007812 */ /* 0x000fe400078ec0ff */
[----:B------:R-:W-:-:S02]  /*0130*/  LEA.HI R4, R5, R5, RZ, 0x8 ;  /* 0x0000000505047211 */ /* 0x000fc400078f40ff */
[----:B------:R-:W-:Y:S02]  /*0140*/  IADD3 R23, R23, -R0, RZ ;  /* 0x8000000017177210 */ /* 0x000fe40007ffe0ff */
[----:B------:R-:W-:-:S04]  /*0150*/  LOP3.LUT R4, R4, 0xffffff00, RZ, 0xc0, !PT ;  /* 0xffffff0004047812 */ /* 0x000fc800078ec0ff */
[----:B------:R-:W-:Y:S01]  /*0160*/  IADD3 R19, R5, -R4, RZ ;  /* 0x8000000405137210 */ /* 0x000fe20007ffe0ff */
[----:B-1----:R-:W-:-:S04]  /*0170*/  IMAD.WIDE R8, R23, 0x4, R2 ;  /* 0x0000000417087825 */ /* 0x002fc800078e0202 */
[----:B------:R-:W-:Y:S01]  /*0180*/  IMAD.WIDE R10, R19, 0x4, R2 ;  /* 0x00000004130a7825 */ /* 0x000fe200078e0202 */
[----:B------:R-:W3:Y:S01]  /*0190*/  LDG.E.EL R20, desc[UR4][R8.64] ;  /* 0x0000000408147981 */ /* 0x000ee2000c2e1900 */
[----:B------:R-:W1:Y:S03]  /*01a0*/  LDC.64 R2, c[0x0][0x228] ;  /* 0x00008a00ff027b82 */ /* 0x000e660000000a00 */
[----:B------:R-:W3:Y:S01]  /*01b0*/  LDG.E.EL R21, desc[UR4][R10.64] ;  /* 0x000000040a157981 */ /* 0x000ee2000c2e1900 */
[----:B--2---:R-:W-:-:S04]  /*01c0*/  IMAD.WIDE R26, R23, 0x4, R16 ;  /* 0x00000004171a7825 */ /* 0x004fc800078e0210 */
[----:B----4-:R-:W-:Y:S01]  /*01d0*/  IMAD.WIDE R14, R18, 0x4, R14 ;  /* 0x00000004120e7825 */ /* 0x010fe200078e020e */
[----:B------:R-:W2:Y:S04]  /*01e0*/  LDG.E.EL R0, desc[UR4][R26.64] ;  /* 0x000000041a007981 */ /* 0x000ea8000c2e1900 */
[----:B------:R-:W2:Y:S01]  /*01f0*/  LDG.E.128 R4, desc[UR4][R14.64] ;  /* 0x000000040e047981 */ /* 0x000ea2000c1e1d00 */
[----:B------:R-:W-:-:S03]  /*0200*/  IMAD.WIDE R16, R19, 0x4, R16 ;  /* 0x0000000413107825 */ /* 0x000fc600078e0210 */
[----:B------:R-:W4:Y:S04]  /*0210*/  LDG.E.128 R8, desc[UR4][R14.64+0x800] ;  /* 0x000800040e087981 */ /* 0x000f28000c1e1d00 */
[----:B------:R-:W4:Y:S01]  /*0220*/  LDG.E.EL R16, desc[UR4][R16.64] ;  /* 0x0000000410107981 */ /* 0x000f22000c2e1900 */
[----:B01----:R-:W-:-:S04]  /*0230*/  IMAD.WIDE R24, R23, 0x4, R2 ;  /* 0x0000000417187825 */ /* 0x003fc800078e0202 */
[----:B-----5:R-:W-:Y:S02]  /*0240*/  IMAD.WIDE R22, R23, 0x4, R12 ;  /* 0x0000000417167825 */ /* 0x020fe400078e020c */
[----:B------:R-:W5:Y:S04]  /*0250*/  LDG.E.EL R24, desc[UR4][R24.64] ;  /* 0x0000000418187981 */ /* 0x000f68000c2e1900 */
[----:B------:R-:W5:Y:S01]  /*0260*/  LDG.E.EL R23, desc[UR4][R22.64] ;  /* 0x0000000416177981 */ /* 0x000f62000c2e1900 */
[----:B------:R-:W-:-:S04]  /*0270*/  IMAD.WIDE R2, R19, 0x4, R2 ;  /* 0x0000000413027825 */ /* 0x000fc800078e0202 */
[----:B------:R-:W-:Y:S02]  /*0280*/  IMAD.WIDE R28, R19, 0x4, R12 ;  /* 0x00000004131c7825 */ /* 0x000fe400078e020c */
[----:B------:R0:W4:Y:S04]  /*0290*/  LDG.E.EL R12, desc[UR4][R2.64] ;  /* 0x00000004020c7981 */ /* 0x000128000c2e1900 */
[----:B------:R-:W4:Y:S01]  /*02a0*/  LDG.E.EL R13, desc[UR4][R28.64] ;  /* 0x000000041c0d7981 */ /* 0x000f22000c2e1900 */
[----:B0-----:R-:W-:Y:S01]  /*02b0*/  HFMA2.MMA R3, -RZ, RZ, 1.625, 0 ;  /* 0x3e800000ff037435 */ /* 0x001fe200000001ff */
[----:B---3--:R-:W-:-:S04]  /*02c0*/  FADD R20, R20, 9.9999997473787516356e-06 ;  /* 0x3727c5ac14147421 */ /* 0x008fc80000000000 */
[----:B------:R-:W0:Y:S01]  /*02d0*/  MUFU.SQRT R19, R20 ;  /* 0x0000001400137308 */ /* 0x000e220000002000 */
[----:B------:R-:W-:-:S07]  /*02e0*/  FADD R21, R21, 9.9999997473787516356e-06 ;  /* 0x3727c5ac15157421 */ /* 0x000fce0000000000 */
[----:B------:R-:W1:Y:S01]  /*02f0*/  MUFU.SQRT R25, R21 ;  /* 0x0000001500197308 */ /* 0x000e620000002000 */
[C---:B0-----:R-:W-:Y:S02]  /*0300*/  FSETP.GT.AND P0, PT, R19.reuse, 8.50705917302346158658e+37, PT ;  /* 0x7e8000001300780b */ /* 0x041fe40003f04000 */
[----:B------:R-:W-:Y:S02]  /*0310*/  FSETP.GEU.AND P2, PT, R19, 1.175494350822287508e-38, PT ;  /* 0x008000001300780b */ /* 0x000fe40003f4e000 */
[C---:B-1----:R-:W-:Y:S02]  /*0320*/  FSETP.GT.AND P1, PT, R25.reuse, 8.50705917302346158658e+37, PT ;  /* 0x7e8000001900780b */ /* 0x042fe40003f24000 */
[----:B------:R-:W-:-:S07]  /*0330*/  FSETP.GEU.AND P3, PT, R25, 1.175494350822287508e-38, PT ;  /* 0x008000001900780b */ /* 0x000fce0003f6e000 */
[----:B------:R-:W-:-:S04]  /*0340*/  @P0 FMUL R19, R19, 0.25 ;  /* 0x3e80000013130820 */ /* 0x000fc80000400000 */
[----:B------:R-:W-:Y:S01]  /*0350*/  @!P2 FMUL R19, R19, 16777216 ;  /* 0x4b8000001313a820 */ /* 0x000fe20000400000 */
[----:B------:R-:W-:-:S05]  /*0360*/  @P1 FMUL R25, R25, 0.25 ;  /* 0x3e80000019191820 */ /* 0x000fca0000400000 */
[----:B------:R-:W0:Y:S01]  /*0370*/  MUFU.RCP R19, R19 ;  /* 0x0000001300137308 */ /* 0x000e220000001000 */
[----:B------:R-:W-:Y:S01]  /*0380*/  @!P3 FMUL R25, R25, 16777216 ;  /* 0x4b8000001919b820 */ /* 0x000fe20000400000 */
[----:B------:R-:W-:-:S06]  /*0390*/  FSEL R2, R3, 1, P0 ;  /* 0x3f80000003027808 */ /* 0x000fcc0000000000 */
[----:B------:R-:W1:Y:S01]  /*03a0*/  MUFU.RCP R14, R25 ;  /* 0x00000019000e7308 */ /* 0x000e620000001000 */
[----:B------:R-:W-:Y:S01]  /*03b0*/  FSEL R3, R3, 1, P1 ;  /* 0x3f80000003037808 */ /* 0x000fe20000800000 */
[----:B------:R-:W-:Y:S01]  /*03c0*/  @!P2 FMUL R2, R2, 16777216 ;  /* 0x4b8000000202a820 */ /* 0x000fe20000400000 */
[----:B--2---:R-:W-:-:S03]  /*03d0*/  FADD R4, R4, -R0 ;  /* 0x8000000004047221 */ /* 0x004fc60000000000 */
[----:B------:R-:W-:Y:S01]  /*03e0*/  @!P3 FMUL R3, R3, 16777216 ;  /* 0x4b8000000303b820 */ /* 0x000fe20000400000 */
[----:B0-----:R-:W-:Y:S01]  /*03f0*/  FMUL R15, R19, R2 ;  /* 0x00000002130f7220 */ /* 0x001fe20000400000 */
[--C-:B------:R-:W-:Y:S01]  /*0400*/  FADD R20, R5, -R0.reuse ;  /* 0x8000000005147221 */ /* 0x100fe20000000000 */
[--C-:B------:R-:W-:Y:S01]  /*0410*/  FADD R6, R6, -R0.reuse ;  /* 0x8000000006067221 */ /* 0x100fe20000000000 */
[----:B------:R-:W-:Y:S01]  /*0420*/  FADD R0, R7, -R0 ;  /* 0x8000000007007221 */ /* 0x000fe20000000000 */
[C---:B------:R-:W-:Y:S01]  /*0430*/  FMUL R5, R15.reuse, R4 ;  /* 0x000000040f057220 */ /* 0x040fe20000400000 */
[C---:B------:R-:W-:Y:S01]  /*0440*/  FMUL R4, R15.reuse, R20 ;  /* 0x000000140f047220 */ /* 0x040fe20000400000 */
[----:B-1----:R-:W-:Y:S02]  /*0450*/  FMUL R14, R14, R3 ;  /* 0x000000030e0e7220 */ /* 0x002fe40000400000 */
[----:B------:R-:W0:Y:S01]  /*0460*/  LDC.64 R2, c[0x0][0x238] ;  /* 0x00008e00ff027b82 */ /* 0x000e220000000a00 */
[C---:B------:R-:W-:Y:S01]  /*0470*/  FMUL R20, R15.reuse, R6 ;  /* 0x000000060f147220 */ /* 0x040fe20000400000 */
[----:B------:R-:W-:Y:S01]  /*0480*/  FMUL R6, R15, R0 ;  /* 0x000000000f067220 */ /* 0x000fe20000400000 */
[--C-:B----4-:R-:W-:Y:S01]  /*0490*/  FADD R7, R8, -R16.reuse ;  /* 0x8000001008077221 */ /* 0x110fe20000000000 */
[--C-:B------:R-:W-:Y:S01]  /*04a0*/  FADD R9, R9, -R16.reuse ;  /* 0x8000001009097221 */ /* 0x100fe20000000000 */
[--C-:B------:R-:W-:Y:S01]  /*04b0*/  FADD R15, R10, -R16.reuse ;  /* 0x800000100a0f7221 */ /* 0x100fe20000000000 */
[C-C-:B-----5:R-:W-:Y:S01]  /*04c0*/  FFMA R0, R24.reuse, R5, R23.reuse ;  /* 0x0000000518007223 */ /* 0x160fe20000000017 */
[----:B------:R-:W-:Y:S01]  /*04d0*/  FADD R11, R11, -R16 ;  /* 0x800000100b0b7221 */ /* 0x000fe20000000000 */
[C-C-:B------:R-:W-:Y:S01]  /*04e0*/  FFMA R4, R24.reuse, R4, R23.reuse ;  /* 0x0000000418047223 */ /* 0x140fe20000000017 */
[C-C-:B------:R-:W-:Y:S01]  /*04f0*/  FFMA R5, R24.reuse, R20, R23.reuse ;  /* 0x0000001418057223 */ /* 0x140fe20000000017 */
[----:B------:R-:W-:Y:S01]  /*0500*/  FFMA R23, R24, R6, R23 ;  /* 0x0000000618177223 */ /* 0x000fe20000000017 */
[C---:B------:R-:W-:Y:S01]  /*0510*/  FMUL R7, R14.reuse, R7 ;  /* 0x000000070e077220 */ /* 0x040fe20000400000 */
[C---:B------:R-:W-:Y:S01]  /*0520*/  FMUL R8, R14.reuse, R9 ;  /* 0x000000090e087220 */ /* 0x040fe20000400000 */
[C---:B------:R-:W-:Y:S01]  /*0530*/  FMUL R6, R14.reuse, R15 ;  /* 0x0000000f0e067220 */ /* 0x040fe20000400000 */
[----:B------:R-:W-:Y:S01]  /*0540*/  FMUL R14, R14, R11 ;  /* 0x0000000b0e0e7220 */ /* 0x000fe20000400000 */
[C-C-:B------:R-:W-:Y:S01]  /*0550*/  FFMA R9, R12.reuse, R7, R13.reuse ;  /* 0x000000070c097223 */ /* 0x140fe2000000000d */
[C-C-:B------:R-:W-:Y:S01]  /*0560*/  FFMA R8, R12.reuse, R8, R13.reuse ;  /* 0x000000080c087223 */ /* 0x140fe2000000000d */
[C-C-:B------:R-:W-:Y:S01]  /*0570*/  FFMA R10, R12.reuse, R6, R13.reuse ;  /* 0x000000060c0a7223 */ /* 0x140fe2000000000d */
[----:B------:R-:W-:Y:S01]  /*0580*/  FFMA R14, R12, R14, R13 ;  /* 0x0000000e0c0e7223 */ /* 0x000fe2000000000d */
[----:B------:R-:W-:-:S02]  /*0590*/  FSETP.GEU.AND P6, PT, R23, RZ, PT ;  /* 0x000000ff1700720b */ /* 0x000fc40003fce000 */
[----:B------:R-:W-:Y:S02]  /*05a0*/  FSETP.GEU.AND P0, PT, R5, RZ, PT ;  /* 0x000000ff0500720b */ /* 0x000fe40003f0e000 */
[----:B------:R-:W-:Y:S02]  /*05b0*/  FSETP.GEU.AND P1, PT, R4, RZ, PT ;  /* 0x000000ff0400720b */ /* 0x000fe40003f2e000 */
[----:B------:R-:W-:Y:S02]  /*05c0*/  FSETP.GEU.AND P3, PT, R14, RZ, PT ;  /* 0x000000ff0e00720b */ /* 0x000fe40003f6e000 */
[----:B------:R-:W-:Y:S02]  /*05d0*/  SEL R7, R23, RZ, P6 ;  /* 0x000000ff17077207 */ /* 0x000fe40003000000 */
[----:B------:R-:W-:Y:S02]  /*05e0*/  FSETP.GEU.AND P2, PT, R0, RZ, PT ;  /* 0x000000ff0000720b */ /* 0x000fe40003f4e000 */
[----:B------:R-:W-:-:S02]  /*05f0*/  FSETP.GEU.AND P4, PT, R10, RZ, PT ;  /* 0x000000ff0a00720b */ /* 0x000fc40003f8e000 */
[----:B------:R-:W-:Y:S02]  /*0600*/  FSETP.GEU.AND P5, PT, R9, RZ, PT ;  /* 0x000000ff0900720b */ /* 0x000fe40003fae000 */
[----:B------:R-:W-:Y:S02]  /*0610*/  FSETP.GEU.AND P6, PT, R8, RZ, PT ;  /* 0x000000ff0800720b */ /* 0x000fe40003fce000 */
[----:B------:R-:W-:Y:S01]  /*0620*/  SEL R6, R5, RZ, P0 ;  /* 0x000000ff05067207 */ /* 0x000fe20000000000 */
[----:B0-----:R-:W-:Y:S01]  /*0630*/  IMAD.WIDE R2, R18, 0x4, R2 ;  /* 0x0000000412027825 */ /* 0x001fe200078e0202 */
[----:B------:R-:W-:Y:S02]  /*0640*/  SEL R5, R4, RZ, P1 ;  /* 0x000000ff04057207 */ /* 0x000fe40000800000 */
[----:B------:R-:W-:Y:S02]  /*0650*/  SEL R15, R14, RZ, P3 ;  /* 0x000000ff0e0f7207 */ /* 0x000fe40001800000 */
[----:B------:R-:W-:-:S02]  /*0660*/  SEL R4, R0, RZ, P2 ;  /* 0x000000ff00047207 */ /* 0x000fc40001000000 */
[----:B------:R-:W-:Y:S02]  /*0670*/  SEL R14, R10, RZ, P4 ;  /* 0x000000ff0a0e7207 */ /* 0x000fe40002000000 */
[----:B------:R-:W-:Y:S02]  /*0680*/  SEL R12, R9, RZ, P5 ;  /* 0x000000ff090c7207 */ /* 0x000fe40002800000 */
[----:B------:R-:W-:Y:S01]  /*0690*/  SEL R13, R8, RZ, P6 ;  /* 0x000000ff080d7207 */ /* 0x000fe20003000000 */
[----:B------:R-:W-:Y:S04]  /*06a0*/  STG.E.128 desc[UR4][R2.64], R4 ;  /* 0x0000000402007986 */ /* 0x000fe8000c101d04 */
[----:B------:R-:W-:Y:S01]  /*06b0*/  STG.E.128 desc[UR4][R2.64+0x800], R12 ;  /* 0x0008000c02007986 */ /* 0x000fe2000c101d04 */
[----:B------:R-:W-:Y:S05]  /*06c0*/  EXIT ;  /* 0x000000000000794d */ /* 0x000fea0003800000 */
.L_x_0:
[----:B------:R-:W-:-:S00]  /*06d0*/  BRA `(.L_x_0) ;  /* 0xfffffffc00fc7947 */ /* 0x000fc0000383ffff */
[----:B------:R-:W-:-:S00]  /*06e0*/  NOP ;  /* 0x0000000000007918 */ /* 0x000fc00000000000 */
        /* <DEDUP_REMOVED lines=9> */
.L_x_1:


//--------------------- .nv.global.init           --------------------------
	.section	.nv.global.init,"aw",@progbits
.nv.global.init:
	.type		_$_str,@object
	.size		_$_str,(_$_str_$_2 - _$_str)
_$_str:
        /*0000*/ 	.byte	0x5f, 0x5f, 0x43, 0x55, 0x44, 0x41, 0x5f, 0x46, 0x54, 0x5a, 0x00
	.type		_$_str_$_2,@object
	.size		_$_str_$_2,(.L_1 - _$_str_$_2)
_$_str_$_2:
        /*000b*/ 	.byte	0x5f, 0x5f, 0x43, 0x55, 0x44, 0x41, 0x5f, 0x50, 0x52, 0x45, 0x43, 0x5f, 0x53, 0x51, 0x52, 0x54
        /*001b*/ 	.byte	0x00
.L_1:


//--------------------- .nv.constant0.triton_poi_fused__native_batch_norm_legit_no_training_relu_58 --------------------------
	.section	.nv.constant0.triton_poi_fused__native_batch_norm_legit_no_training_relu_58,"a",@progbits
	.sectionflags	@""
	.align	4
.nv.constant0.triton_poi_fused__native_batch_norm_legit_no_training_relu_58:
	.zero		580
